//
// Generated by NVIDIA NVVM Compiler
//
// Compiler Build ID: CL-36424714
// Cuda compilation tools, release 13.0, V13.0.88
// Based on NVVM 20.0.0
//

.version 9.0
.target sm_100
.address_size 64

	// .globl	_Z3mpiPdS_

.visible .entry _Z3mpiPdS_(
	.param .u64 .ptr .align 1 _Z3mpiPdS__param_0,
	.param .u64 .ptr .align 1 _Z3mpiPdS__param_1
)
{
	.reg .pred 	%p<2>;
	.reg .b32 	%r<5>;
	.reg .b64 	%rd<8>;
	.reg .b64 	%fd<3>;

	ld.param.u64 	%rd1, [_Z3mpiPdS__param_0];
	ld.param.u64 	%rd2, [_Z3mpiPdS__param_1];
	mov.u32 	%r2, %ctaid.x;
	mov.u32 	%r3, %ntid.x;
	mov.u32 	%r4, %tid.x;
	mad.lo.s32 	%r1, %r2, %r3, %r4;
	setp.gt.s32 	%p1, %r1, 1023;
	@%p1 bra 	$L__BB0_2;
	cvta.to.global.u64 	%rd3, %rd1;
	cvta.to.global.u64 	%rd4, %rd2;
	mul.wide.s32 	%rd5, %r1, 8;
	add.s64 	%rd6, %rd3, %rd5;
	ld.global.f64 	%fd1, [%rd6];
	mul.f64 	%fd2, %fd1, 0d400921CAC083126F;
	add.s64 	%rd7, %rd4, %rd5;
	st.global.f64 	[%rd7], %fd2;
$L__BB0_2:
	ret;

}


// ===== COMPILED SASS (sm_100) =====

	.target	sm_100

	.elftype	@"ET_EXEC"


//--------------------- .note.nv.tkinfo           --------------------------
	.section	.note.nv.tkinfo,"",@"SHT_NOTE"
	.sectionflags	@"SHF_NOTE_NV_TKINFO"
	.tkinfo
        /*0018*/ 	.word	0x00000002
        /*0030*/ 	.string	""
        /*0030*/ 	.string	"ptxas"
        /*0030*/ 	.string	"Cuda compilation tools, release 13.0, V13.0.88"
        /*0030*/ 	.string	"Build cuda_13.0.r13.0/compiler.36424714_0"
        /*0030*/ 	.string	"-arch sm_100 -m 64 "



//--------------------- .note.nv.cuinfo           --------------------------
	.section	.note.nv.cuinfo,"",@"SHT_NOTE"
	.sectionflags	@"SHF_NOTE_NV_CUINFO"
        /*0018*/ 	.short	0x0002
        /*001a*/ 	.short	0x0064
        /*001c*/ 	.short	0x0082
	.zero		2


//--------------------- .nv.info                  --------------------------
	.section	.nv.info,"",@"SHT_CUDA_INFO"
	.align	4


	//----- nvinfo : EIATTR_REGCOUNT
	.align		4
        /*0000*/ 	.byte	0x04, 0x2f
        /*0002*/ 	.short	(.L_1 - .L_0)
	.align		4
.L_0:
        /*0004*/ 	.word	index@(_Z3mpiPdS_)
        /*0008*/ 	.word	0x0000000c


	//----- nvinfo : EIATTR_FRAME_SIZE
	.align		4
.L_1:
        /*000c*/ 	.byte	0x04, 0x11
        /*000e*/ 	.short	(.L_3 - .L_2)
	.align		4
.L_2:
        /*0010*/ 	.word	index@(_Z3mpiPdS_)
        /*0014*/ 	.word	0x00000000


	//----- nvinfo : EIATTR_MIN_STACK_SIZE
	.align		4
.L_3:
        /*0018*/ 	.byte	0x04, 0x12
        /*001a*/ 	.short	(.L_5 - .L_4)
	.align		4
.L_4:
        /*001c*/ 	.word	index@(_Z3mpiPdS_)
        /*0020*/ 	.word	0x00000000
.L_5:


//--------------------- .nv.compat                --------------------------
	.section	.nv.compat,"",@"SHT_CUDA_COMPAT_INFO"
	.align	4
        /*0000*/ 	.byte	0x02, 0x09, 0x00, 0x00, 0x02, 0x02, 0x01, 0x00, 0x02, 0x05, 0x05, 0x00, 0x03, 0x07, 0x01, 0x01
        /*0010*/ 	.byte	0x02, 0x03, 0x00, 0x00, 0x02, 0x06, 0x01, 0x00, 0x04, 0x0b, 0x08, 0x00, 0x01, 0x00, 0x00, 0x00
        /*0020*/ 	.byte	0x00, 0x00, 0x00, 0x00


//--------------------- .nv.info._Z3mpiPdS_       --------------------------
	.section	.nv.info._Z3mpiPdS_,"",@"SHT_CUDA_INFO"
	.sectionflags	@""
	.align	4


	//----- nvinfo : EIATTR_CUDA_API_VERSION
	.align		4
        /*0000*/ 	.byte	0x04, 0x37
        /*0002*/ 	.short	(.L_7 - .L_6)
.L_6:
        /*0004*/ 	.word	0x00000082


	//----- nvinfo : EIATTR_KPARAM_INFO
	.align		4
.L_7:
        /*0008*/ 	.byte	0x04, 0x17
        /*000a*/ 	.short	(.L_9 - .L_8)
.L_8:
        /*000c*/ 	.word	0x00000000
        /*0010*/ 	.short	0x0001
        /*0012*/ 	.short	0x0008
        /*0014*/ 	.byte	0x00, 0xf5, 0x21, 0x00


	//----- nvinfo : EIATTR_KPARAM_INFO
	.align		4
.L_9:
        /*0018*/ 	.byte	0x04, 0x17
        /*001a*/ 	.short	(.L_11 - .L_10)
.L_10:
        /*001c*/ 	.word	0x00000000
        /*0020*/ 	.short	0x0000
        /*0022*/ 	.short	0x0000
        /*0024*/ 	.byte	0x00, 0xf5, 0x21, 0x00


	//----- nvinfo : EIATTR_SPARSE_MMA_MASK
	.align		4
.L_11:
        /*0028*/ 	.byte	0x03, 0x50
        /*002a*/ 	.short	0x0000


	//----- nvinfo : EIATTR_MAXREG_COUNT
	.align		4
        /*002c*/ 	.byte	0x03, 0x1b
        /*002e*/ 	.short	0x00ff


	//----- nvinfo : EIATTR_MERCURY_ISA_VERSION
	.align		4
        /*0030*/ 	.byte	0x03, 0x5f
        /*0032*/ 	.short	0x0101


	//----- nvinfo : EIATTR_VRC_CTA_INIT_COUNT
	.align		4
        /*0034*/ 	.byte	0x02, 0x4a
	.zero		1
	.zero		1


	//----- nvinfo : EIATTR_EXIT_INSTR_OFFSETS
	.align		4
        /*0038*/ 	.byte	0x04, 0x1c
        /*003a*/ 	.short	(.L_13 - .L_12)


	//   ....[0]....
.L_12:
        /*003c*/ 	.word	0x00000060


	//   ....[1]....
        /*0040*/ 	.word	0x00000110


	//----- nvinfo : EIATTR_CBANK_PARAM_SIZE
	.align		4
.L_13:
        /*0044*/ 	.byte	0x03, 0x19
        /*0046*/ 	.short	0x0010


	//----- nvinfo : EIATTR_PARAM_CBANK
	.align		4
        /*0048*/ 	.byte	0x04, 0x0a
        /*004a*/ 	.short	(.L_15 - .L_14)
	.align		4
.L_14:
        /*004c*/ 	.word	index@(.nv.constant0._Z3mpiPdS_)
        /*0050*/ 	.short	0x0380
        /*0052*/ 	.short	0x0010


	//----- nvinfo : EIATTR_SW_WAR
	.align		4
.L_15:
        /*0054*/ 	.byte	0x04, 0x36
        /*0056*/ 	.short	(.L_17 - .L_16)
.L_16:
        /*0058*/ 	.word	0x00000008
.L_17:


//--------------------- .nv.callgraph             --------------------------
	.section	.nv.callgraph,"",@"SHT_CUDA_CALLGRAPH"
	.align	4
	.sectionentsize	8
	.align		4
        /*0000*/ 	.word	0x00000000
	.align		4
        /*0004*/ 	.word	0xffffffff
	.align		4
        /*0008*/ 	.word	0x00000000
	.align		4
        /*000c*/ 	.word	0xfffffffe
	.align		4
        /*0010*/ 	.word	0x00000000
	.align		4
        /*0014*/ 	.word	0xfffffffd
	.align		4
        /*0018*/ 	.word	0x00000000
	.align		4
        /*001c*/ 	.word	0xfffffffc


//--------------------- .text._Z3mpiPdS_          --------------------------
	.section	.text._Z3mpiPdS_,"ax",@progbits
	.align	128
        .global         _Z3mpiPdS_
        .type           _Z3mpiPdS_,@function
        .size           _Z3mpiPdS_,(.L_x_1 - _Z3mpiPdS_)
        .other          _Z3mpiPdS_,@"STO_CUDA_ENTRY STV_DEFAULT"
_Z3mpiPdS_:
.text._Z3mpiPdS_:
[----:B------:R-:W-:Y:S01]  /*0000*/  LDC R1, c[0x0][0x37c] ;  /* 0x0000df00ff017b82 */ /* 0x000fe20000000800 */
[----:B------:R-:W0:Y:S07]  /*0010*/  S2R R0, SR_TID.X ;  /* 0x0000000000007919 */ /* 0x000e2e0000002100 */
[----:B------:R-:W0:Y:S08]  /*0020*/  S2UR UR4, SR_CTAID.X ;  /* 0x00000000000479c3 */ /* 0x000e300000002500 */
[----:B------:R-:W0:Y:S02]  /*0030*/  LDC R9, c[0x0][0x360] ;  /* 0x0000d800ff097b82 */ /* 0x000e240000000800 */
[----:B0-----:R-:W-:-:S05]  /*0040*/  IMAD R9, R9, UR4, R0 ;  /* 0x0000000409097c24 */ /* 0x001fca000f8e0200 */
[----:B------:R-:W-:-:S13]  /*0050*/  ISETP.GT.AND P0, PT, R9, 0x3ff, PT ;  /* 0x000003ff0900780c */ /* 0x000fda0003f04270 */
[----:B------:R-:W-:Y:S05]  /*0060*/  @P0 EXIT ;  /* 0x000000000000094d */ /* 0x000fea0003800000 */
[----:B------:R-:W0:Y:S01]  /*0070*/  LDC.64 R2, c[0x0][0x380] ;  /* 0x0000e000ff027b82 */ /* 0x000e220000000a00 */
[----:B------:R-:W1:Y:S07]  /*0080*/  LDCU.64 UR4, c[0x0][0x358] ;  /* 0x00006b00ff0477ac */ /* 0x000e6e0008000a00 */
[----:B------:R-:W2:Y:S01]  /*0090*/  LDC.64 R6, c[0x0][0x388] ;  /* 0x0000e200ff067b82 */ /* 0x000ea20000000a00 */
[----:B0-----:R-:W-:-:S06]  /*00a0*/  IMAD.WIDE R2, R9, 0x8, R2 ;  /* 0x0000000809027825 */ /* 0x001fcc00078e0202 */
[----:B-1----:R-:W3:Y:S01]  /*00b0*/  LDG.E.64 R2, desc[UR4][R2.64] ;  /* 0x0000000402027981 */ /* 0x002ee2000c1e1b00 */
[----:B------:R-:W-:Y:S01]  /*00c0*/  UMOV UR6, 0xc083126f ;  /* 0xc083126f00067882 */ /* 0x000fe20000000000 */
[----:B------:R-:W-:Y:S01]  /*00d0*/  UMOV UR7, 0x400921ca ;  /* 0x400921ca00077882 */ /* 0x000fe20000000000 */
[----:B--2---:R-:W-:Y:S01]  /*00e0*/  IMAD.WIDE R6, R9, 0x8, R6 ;  /* 0x0000000809067825 */ /* 0x004fe200078e0206 */
[----:B---3--:R-:W-:-:S07]  /*00f0*/  DMUL R4, R2, UR6 ;  /* 0x0000000602047c28 */ /* 0x008fce0008000000 */
[----:B------:R-:W-:Y:S01]  /*0100*/  STG.E.64 desc[UR4][R6.64], R4 ;  /* 0x0000000406007986 */ /* 0x000fe2000c101b04 */
[----:B------:R-:W-:Y:S05]  /*0110*/  EXIT ;  /* 0x000000000000794d */ /* 0x000fea0003800000 */
.L_x_0:
[----:B------:R-:W-:-:S00]  /*0120*/  BRA `(.L_x_0) ;  /* 0xfffffffc00fc7947 */ /* 0x000fc0000383ffff */
[----:B------:R-:W-:-:S00]  /*0130*/  NOP ;  /* 0x0000000000007918 */ /* 0x000fc00000000000 */
        /* <DEDUP_REMOVED lines=12> */
.L_x_1:


//--------------------- .nv.shared.reserved.0     --------------------------
	.section	.nv.shared.reserved.0,"aw",@nobits
	.weak		__nv_reservedSMEM_offset_0_alias
	.size		__nv_reservedSMEM_offset_0_alias, 0, 64
	.other		__nv_reservedSMEM_offset_0_alias,@"STO_CUDA_RESERVED_SHARED STV_DEFAULT"
__nv_reservedSMEM_offset_0_alias:
	.zero		0
	.zero		64


//--------------------- .nv.constant0._Z3mpiPdS_  --------------------------
	.section	.nv.constant0._Z3mpiPdS_,"a",@progbits
	.sectionflags	@""
	.align	4
.nv.constant0._Z3mpiPdS_:
	.zero		912


//--------------------- SYMBOLS --------------------------

	.type		.nv.reservedSmem.offset0,@object
	.size		.nv.reservedSmem.offset0,0x4
